//
// Generated by NVIDIA NVVM Compiler
//
// Compiler Build ID: CL-36424714
// Cuda compilation tools, release 13.0, V13.0.88
// Based on NVVM 20.0.0
//

.version 9.0
.target sm_100
.address_size 64

	// .globl	_Z21SumReductionExercise3PfS_j

.visible .entry _Z21SumReductionExercise3PfS_j(
	.param .u64 .ptr .align 1 _Z21SumReductionExercise3PfS_j_param_0,
	.param .u64 .ptr .align 1 _Z21SumReductionExercise3PfS_j_param_1,
	.param .u32 _Z21SumReductionExercise3PfS_j_param_2
)
{
	.reg .pred 	%p<4>;
	.reg .b32 	%r<11>;
	.reg .b32 	%f<5>;
	.reg .b64 	%rd<11>;

	ld.param.u64 	%rd4, [_Z21SumReductionExercise3PfS_j_param_0];
	ld.param.u64 	%rd3, [_Z21SumReductionExercise3PfS_j_param_1];
	cvta.to.global.u64 	%rd1, %rd4;
	mov.u32 	%r10, %ntid.x;
	shl.b32 	%r2, %r10, 1;
	mov.u32 	%r3, %tid.x;
	not.b32 	%r7, %r3;
	add.s32 	%r4, %r2, %r7;
	mul.wide.u32 	%rd5, %r4, 4;
	add.s64 	%rd2, %rd1, %rd5;
$L__BB0_1:
	setp.ge.u32 	%p1, %r3, %r10;
	@%p1 bra 	$L__BB0_3;
	sub.s32 	%r8, %r4, %r10;
	mul.wide.u32 	%rd6, %r8, 4;
	add.s64 	%rd7, %rd1, %rd6;
	ld.global.f32 	%f1, [%rd7];
	ld.global.f32 	%f2, [%rd2];
	add.f32 	%f3, %f1, %f2;
	st.global.f32 	[%rd2], %f3;
$L__BB0_3:
	bar.sync 	0;
	shr.u32 	%r6, %r10, 1;
	setp.gt.u32 	%p2, %r10, 1;
	mov.u32 	%r10, %r6;
	@%p2 bra 	$L__BB0_1;
	setp.ne.s32 	%p3, %r3, 0;
	@%p3 bra 	$L__BB0_6;
	add.s32 	%r9, %r2, -1;
	mul.wide.u32 	%rd8, %r9, 4;
	add.s64 	%rd9, %rd1, %rd8;
	ld.global.f32 	%f4, [%rd9];
	cvta.to.global.u64 	%rd10, %rd3;
	st.global.f32 	[%rd10], %f4;
$L__BB0_6:
	ret;

}


// ===== COMPILED SASS (sm_100) =====

	.target	sm_100

	.elftype	@"ET_EXEC"


//--------------------- .note.nv.tkinfo           --------------------------
	.section	.note.nv.tkinfo,"",@"SHT_NOTE"
	.sectionflags	@"SHF_NOTE_NV_TKINFO"
	.tkinfo
        /*0018*/ 	.word	0x00000002
        /*0030*/ 	.string	""
        /*0030*/ 	.string	"ptxas"
        /*0030*/ 	.string	"Cuda compilation tools, release 13.0, V13.0.88"
        /*0030*/ 	.string	"Build cuda_13.0.r13.0/compiler.36424714_0"
        /*0030*/ 	.string	"-arch sm_100 -m 64 "



//--------------------- .note.nv.cuinfo           --------------------------
	.section	.note.nv.cuinfo,"",@"SHT_NOTE"
	.sectionflags	@"SHF_NOTE_NV_CUINFO"
        /*0018*/ 	.short	0x0002
        /*001a*/ 	.short	0x0064
        /*001c*/ 	.short	0x0082
	.zero		2


//--------------------- .nv.info                  --------------------------
	.section	.nv.info,"",@"SHT_CUDA_INFO"
	.align	4


	//----- nvinfo : EIATTR_REGCOUNT
	.align		4
        /*0000*/ 	.byte	0x04, 0x2f
        /*0002*/ 	.short	(.L_1 - .L_0)
	.align		4
.L_0:
        /*0004*/ 	.word	index@(_Z21SumReductionExercise3PfS_j)
        /*0008*/ 	.word	0x00000012


	//----- nvinfo : EIATTR_FRAME_SIZE
	.align		4
.L_1:
        /*000c*/ 	.byte	0x04, 0x11
        /*000e*/ 	.short	(.L_3 - .L_2)
	.align		4
.L_2:
        /*0010*/ 	.word	index@(_Z21SumReductionExercise3PfS_j)
        /*0014*/ 	.word	0x00000000


	//----- nvinfo : EIATTR_MIN_STACK_SIZE
	.align		4
.L_3:
        /*0018*/ 	.byte	0x04, 0x12
        /*001a*/ 	.short	(.L_5 - .L_4)
	.align		4
.L_4:
        /*001c*/ 	.word	index@(_Z21SumReductionExercise3PfS_j)
        /*0020*/ 	.word	0x00000000
.L_5:


//--------------------- .nv.compat                --------------------------
	.section	.nv.compat,"",@"SHT_CUDA_COMPAT_INFO"
	.align	4
        /*0000*/ 	.byte	0x02, 0x09, 0x00, 0x00, 0x02, 0x02, 0x01, 0x00, 0x02, 0x05, 0x05, 0x00, 0x03, 0x07, 0x01, 0x01
        /*0010*/ 	.byte	0x02, 0x03, 0x00, 0x00, 0x02, 0x06, 0x01, 0x00, 0x04, 0x0b, 0x08, 0x00, 0x09, 0x00, 0x00, 0x00
        /*0020*/ 	.byte	0x00, 0x00, 0x00, 0x00


//--------------------- .nv.info._Z21SumReductionExercise3PfS_j --------------------------
	.section	.nv.info._Z21SumReductionExercise3PfS_j,"",@"SHT_CUDA_INFO"
	.sectionflags	@""
	.align	4


	//----- nvinfo : EIATTR_CUDA_API_VERSION
	.align		4
        /*0000*/ 	.byte	0x04, 0x37
        /*0002*/ 	.short	(.L_7 - .L_6)
.L_6:
        /*0004*/ 	.word	0x00000082


	//----- nvinfo : EIATTR_KPARAM_INFO
	.align		4
.L_7:
        /*0008*/ 	.byte	0x04, 0x17
        /*000a*/ 	.short	(.L_9 - .L_8)
.L_8:
        /*000c*/ 	.word	0x00000000
        /*0010*/ 	.short	0x0002
        /*0012*/ 	.short	0x0010
        /*0014*/ 	.byte	0x00, 0xf0, 0x11, 0x00


	//----- nvinfo : EIATTR_KPARAM_INFO
	.align		4
.L_9:
        /*0018*/ 	.byte	0x04, 0x17
        /*001a*/ 	.short	(.L_11 - .L_10)
.L_10:
        /*001c*/ 	.word	0x00000000
        /*0020*/ 	.short	0x0001
        /*0022*/ 	.short	0x0008
        /*0024*/ 	.byte	0x00, 0xf5, 0x21, 0x00


	//----- nvinfo : EIATTR_KPARAM_INFO
	.align		4
.L_11:
        /*0028*/ 	.byte	0x04, 0x17
        /*002a*/ 	.short	(.L_13 - .L_12)
.L_12:
        /*002c*/ 	.word	0x00000000
        /*0030*/ 	.short	0x0000
        /*0032*/ 	.short	0x0000
        /*0034*/ 	.byte	0x00, 0xf5, 0x21, 0x00


	//----- nvinfo : EIATTR_SPARSE_MMA_MASK
	.align		4
.L_13:
        /*0038*/ 	.byte	0x03, 0x50
        /*003a*/ 	.short	0x0000


	//----- nvinfo : EIATTR_MAXREG_COUNT
	.align		4
        /*003c*/ 	.byte	0x03, 0x1b
        /*003e*/ 	.short	0x00ff


	//----- nvinfo : EIATTR_NUM_BARRIERS
	.align		4
        /*0040*/ 	.byte	0x02, 0x4c
        /*0042*/ 	.byte	0x01
	.zero		1


	//----- nvinfo : EIATTR_MERCURY_ISA_VERSION
	.align		4
        /*0044*/ 	.byte	0x03, 0x5f
        /*0046*/ 	.short	0x0101


	//----- nvinfo : EIATTR_VRC_CTA_INIT_COUNT
	.align		4
        /*0048*/ 	.byte	0x02, 0x4a
	.zero		1
	.zero		1


	//----- nvinfo : EIATTR_EXIT_INSTR_OFFSETS
	.align		4
        /*004c*/ 	.byte	0x04, 0x1c
        /*004e*/ 	.short	(.L_15 - .L_14)


	//   ....[0]....
.L_14:
        /*0050*/ 	.word	0x00000190


	//   ....[1]....
        /*0054*/ 	.word	0x00000200


	//----- nvinfo : EIATTR_CRS_STACK_SIZE
	.align		4
.L_15:
        /*0058*/ 	.byte	0x04, 0x1e
        /*005a*/ 	.short	(.L_17 - .L_16)
.L_16:
        /*005c*/ 	.word	0x00000000


	//----- nvinfo : EIATTR_CBANK_PARAM_SIZE
	.align		4
.L_17:
        /*0060*/ 	.byte	0x03, 0x19
        /*0062*/ 	.short	0x0014


	//----- nvinfo : EIATTR_PARAM_CBANK
	.align		4
        /*0064*/ 	.byte	0x04, 0x0a
        /*0066*/ 	.short	(.L_19 - .L_18)
	.align		4
.L_18:
        /*0068*/ 	.word	index@(.nv.constant0._Z21SumReductionExercise3PfS_j)
        /*006c*/ 	.short	0x0380
        /*006e*/ 	.short	0x0014


	//----- nvinfo : EIATTR_SW_WAR
	.align		4
.L_19:
        /*0070*/ 	.byte	0x04, 0x36
        /*0072*/ 	.short	(.L_21 - .L_20)
.L_20:
        /*0074*/ 	.word	0x00000008
.L_21:


//--------------------- .nv.callgraph             --------------------------
	.section	.nv.callgraph,"",@"SHT_CUDA_CALLGRAPH"
	.align	4
	.sectionentsize	8
	.align		4
        /*0000*/ 	.word	0x00000000
	.align		4
        /*0004*/ 	.word	0xffffffff
	.align		4
        /*0008*/ 	.word	0x00000000
	.align		4
        /*000c*/ 	.word	0xfffffffe
	.align		4
        /*0010*/ 	.word	0x00000000
	.align		4
        /*0014*/ 	.word	0xfffffffd
	.align		4
        /*0018*/ 	.word	0x00000000
	.align		4
        /*001c*/ 	.word	0xfffffffc


//--------------------- .text._Z21SumReductionExercise3PfS_j --------------------------
	.section	.text._Z21SumReductionExercise3PfS_j,"ax",@progbits
	.align	128
        .global         _Z21SumReductionExercise3PfS_j
        .type           _Z21SumReductionExercise3PfS_j,@function
        .size           _Z21SumReductionExercise3PfS_j,(.L_x_4 - _Z21SumReductionExercise3PfS_j)
        .other          _Z21SumReductionExercise3PfS_j,@"STO_CUDA_ENTRY STV_DEFAULT"
_Z21SumReductionExercise3PfS_j:
.text._Z21SumReductionExercise3PfS_j:
[----:B------:R-:W-:Y:S01]  /*0000*/  LDC R1, c[0x0][0x37c] ;  /* 0x0000df00ff017b82 */ /* 0x000fe20000000800 */
[----:B------:R-:W0:Y:S07]  /*0010*/  S2R R15, SR_TID.X ;  /* 0x00000000000f7919 */ /* 0x000e2e0000002100 */
[----:B------:R-:W1:Y:S01]  /*0020*/  LDC R13, c[0x0][0x360] ;  /* 0x0000d800ff0d7b82 */ /* 0x000e620000000800 */
[----:B------:R-:W2:Y:S07]  /*0030*/  LDCU.64 UR4, c[0x0][0x358] ;  /* 0x00006b00ff0477ac */ /* 0x000eae0008000a00 */
[----:B------:R-:W3:Y:S08]  /*0040*/  LDC.64 R2, c[0x0][0x380] ;  /* 0x0000e000ff027b82 */ /* 0x000ef00000000a00 */
[----:B------:R-:W4:Y:S01]  /*0050*/  LDC.64 R6, c[0x0][0x380] ;  /* 0x0000e000ff067b82 */ /* 0x000f220000000a00 */
[----:B0-----:R-:W-:-:S05]  /*0060*/  LOP3.LUT R0, RZ, R15, RZ, 0x33, !PT ;  /* 0x0000000fff007212 */ /* 0x001fca00078e33ff */
[----:B-1----:R-:W-:Y:S01]  /*0070*/  IMAD R9, R13, 0x2, R0 ;  /* 0x000000020d097824 */ /* 0x002fe200078e0200 */
[----:B------:R-:W-:-:S03]  /*0080*/  MOV R0, R13 ;  /* 0x0000000d00007202 */ /* 0x000fc60000000f00 */
[----:B--23--:R-:W-:-:S07]  /*0090*/  IMAD.WIDE.U32 R2, R9, 0x4, R2 ;  /* 0x0000000409027825 */ /* 0x00cfce00078e0002 */
.L_x_2:
[----:B------:R-:W-:Y:S01]  /*00a0*/  ISETP.GE.U32.AND P0, PT, R15, R0, PT ;  /* 0x000000000f00720c */ /* 0x000fe20003f06070 */
[----:B------:R-:W-:-:S12]  /*00b0*/  BSSY.RECONVERGENT B0, `(.L_x_0) ;  /* 0x0000008000007945 */ /* 0x000fd80003800200 */
[----:B0-----:R-:W-:Y:S05]  /*00c0*/  @P0 BRA `(.L_x_1) ;  /* 0x0000000000180947 */ /* 0x001fea0003800000 */
[----:B------:R-:W-:Y:S01]  /*00d0*/  IMAD.IADD R5, R9, 0x1, -R0 ;  /* 0x0000000109057824 */ /* 0x000fe200078e0a00 */
[----:B------:R-:W2:Y:S03]  /*00e0*/  LDG.E R11, desc[UR4][R2.64] ;  /* 0x00000004020b7981 */ /* 0x000ea6000c1e1900 */
[----:B----4-:R-:W-:-:S06]  /*00f0*/  IMAD.WIDE.U32 R4, R5, 0x4, R6 ;  /* 0x0000000405047825 */ /* 0x010fcc00078e0006 */
[----:B------:R-:W2:Y:S02]  /*0100*/  LDG.E R4, desc[UR4][R4.64] ;  /* 0x0000000404047981 */ /* 0x000ea4000c1e1900 */
[----:B--2---:R-:W-:-:S05]  /*0110*/  FADD R11, R4, R11 ;  /* 0x0000000b040b7221 */ /* 0x004fca0000000000 */
[----:B------:R0:W-:Y:S02]  /*0120*/  STG.E desc[UR4][R2.64], R11 ;  /* 0x0000000b02007986 */ /* 0x0001e4000c101904 */
.L_x_1:
[----:B------:R-:W-:Y:S05]  /*0130*/  BSYNC.RECONVERGENT B0 ;  /* 0x0000000000007941 */ /* 0x000fea0003800200 */
.L_x_0:
[----:B------:R-:W-:Y:S01]  /*0140*/  BAR.SYNC.DEFER_BLOCKING 0x0 ;  /* 0x0000000000007b1d */ /* 0x000fe20000010000 */
[----:B------:R-:W-:Y:S02]  /*0150*/  ISETP.GT.U32.AND P0, PT, R0, 0x1, PT ;  /* 0x000000010000780c */ /* 0x000fe40003f04070 */
[----:B------:R-:W-:-:S11]  /*0160*/  SHF.R.U32.HI R0, RZ, 0x1, R0 ;  /* 0x00000001ff007819 */ /* 0x000fd60000011600 */
[----:B------:R-:W-:Y:S05]  /*0170*/  @P0 BRA `(.L_x_2) ;  /* 0xfffffffc00c80947 */ /* 0x000fea000383ffff */
[----:B------:R-:W-:-:S13]  /*0180*/  ISETP.NE.AND P0, PT, R15, RZ, PT ;  /* 0x000000ff0f00720c */ /* 0x000fda0003f05270 */
[----:B------:R-:W-:Y:S05]  /*0190*/  @P0 EXIT ;  /* 0x000000000000094d */ /* 0x000fea0003800000 */
[----:B0-----:R-:W0:Y:S01]  /*01a0*/  LDC.64 R2, c[0x0][0x380] ;  /* 0x0000e000ff027b82 */ /* 0x001e220000000a00 */
[----:B------:R-:W-:-:S05]  /*01b0*/  LEA R5, R13, 0xffffffff, 0x1 ;  /* 0xffffffff0d057811 */ /* 0x000fca00078e08ff */
[----:B0-----:R-:W-:-:S06]  /*01c0*/  IMAD.WIDE.U32 R2, R5, 0x4, R2 ;  /* 0x0000000405027825 */ /* 0x001fcc00078e0002 */
[----:B------:R-:W2:Y:S01]  /*01d0*/  LDG.E R3, desc[UR4][R2.64] ;  /* 0x0000000402037981 */ /* 0x000ea2000c1e1900 */
[----:B------:R-:W2:Y:S03]  /*01e0*/  LDC.64 R4, c[0x0][0x388] ;  /* 0x0000e200ff047b82 */ /* 0x000ea60000000a00 */
[----:B--2---:R-:W-:Y:S01]  /*01f0*/  STG.E desc[UR4][R4.64], R3 ;  /* 0x0000000304007986 */ /* 0x004fe2000c101904 */
[----:B------:R-:W-:Y:S05]  /*0200*/  EXIT ;  /* 0x000000000000794d */ /* 0x000fea0003800000 */
.L_x_3:
[----:B------:R-:W-:-:S00]  /*0210*/  BRA `(.L_x_3) ;  /* 0xfffffffc00fc7947 */ /* 0x000fc0000383ffff */
[----:B------:R-:W-:-:S00]  /*0220*/  NOP ;  /* 0x0000000000007918 */ /* 0x000fc00000000000 */
        /* <DEDUP_REMOVED lines=13> */
.L_x_4:


//--------------------- .nv.shared.reserved.0     --------------------------
	.section	.nv.shared.reserved.0,"aw",@nobits
	.weak		__nv_reservedSMEM_offset_0_alias
	.size		__nv_reservedSMEM_offset_0_alias, 0, 64
	.other		__nv_reservedSMEM_offset_0_alias,@"STO_CUDA_RESERVED_SHARED STV_DEFAULT"
__nv_reservedSMEM_offset_0_alias:
	.zero		0
	.zero		64


//--------------------- .nv.constant0._Z21SumReductionExercise3PfS_j --------------------------
	.section	.nv.constant0._Z21SumReductionExercise3PfS_j,"a",@progbits
	.sectionflags	@""
	.align	4
.nv.constant0._Z21SumReductionExercise3PfS_j:
	.zero		916


//--------------------- SYMBOLS --------------------------

	.type		.nv.reservedSmem.offset0,@object
	.size		.nv.reservedSmem.offset0,0x4
